	.headerflags	@"EF_CUDA_TEXMODE_UNIFIED EF_CUDA_64BIT_ADDRESS EF_CUDA_ACCELERATORS EF_CUDA_SM90 EF_CUDA_VIRTUAL_SM(EF_CUDA_SM90)"
	.elftype	@"ET_EXEC"


//--------------------- .nv.info                  --------------------------
	.section	.nv.info,"",@"SHT_CUDA_INFO"
	.align	4


	//----- nvinfo : EIATTR_REGCOUNT
	.align		4
        /*0000*/ 	.byte	0x04, 0x2f
        /*0002*/ 	.short	(.L_3 - .L_2)
	.align		4
.L_2:
        /*0004*/ 	.word	index@(triton_poi_fused__native_batch_norm_legit_no_training_convolution_hardtanh_67)
        /*0008*/ 	.word	0x00000016


	//----- nvinfo : EIATTR_MIN_STACK_SIZE
	.align		4
.L_3:
        /*000c*/ 	.byte	0x04, 0x12
        /*000e*/ 	.short	(.L_5 - .L_4)
	.align		4
.L_4:
        /*0010*/ 	.word	index@(triton_poi_fused__native_batch_norm_legit_no_training_convolution_hardtanh_67)
        /*0014*/ 	.word	0x00000000


	//----- nvinfo : EIATTR_FRAME_SIZE
	.align		4
.L_5:
        /*0018*/ 	.byte	0x04, 0x11
        /*001a*/ 	.short	(.L_7 - .L_6)
	.align		4
.L_6:
        /*001c*/ 	.word	index@(triton_poi_fused__native_batch_norm_legit_no_training_convolution_hardtanh_67)
        /*0020*/ 	.word	0x00000000


	//----- nvinfo : EIATTR_MIN_STACK_SIZE
	.align		4
.L_7:
        /*0024*/ 	.byte	0x04, 0x12
        /*0026*/ 	.short	(.L_9 - .L_8)
	.align		4
.L_8:
        /*0028*/ 	.word	index@(triton_poi_fused__native_batch_norm_legit_no_training_convolution_hardtanh_67)
        /*002c*/ 	.word	0x00000000
.L_9:


//--------------------- .nv.info.triton_poi_fused__native_batch_norm_legit_no_training_convolution_hardtanh_67 --------------------------
	.section	.nv.info.triton_poi_fused__native_batch_norm_legit_no_training_convolution_hardtanh_67,"",@"SHT_CUDA_INFO"
	.sectionflags	@""
	.align	4


	//----- nvinfo : EIATTR_CUDA_API_VERSION
	.align		4
        /*0000*/ 	.byte	0x04, 0x37
        /*0002*/ 	.short	(.L_11 - .L_10)
.L_10:
        /*0004*/ 	.word	0x0000007c


	//----- nvinfo : EIATTR_KPARAM_INFO
	.align		4
.L_11:
        /*0008*/ 	.byte	0x04, 0x17
        /*000a*/ 	.short	(.L_13 - .L_12)
.L_12:
        /*000c*/ 	.word	0x00000000
        /*0010*/ 	.short	0x0007
        /*0012*/ 	.short	0x0038
        /*0014*/ 	.byte	0x00, 0xf0, 0x11, 0x00


	//----- nvinfo : EIATTR_KPARAM_INFO
	.align		4
.L_13:
        /*0018*/ 	.byte	0x04, 0x17
        /*001a*/ 	.short	(.L_15 - .L_14)
.L_14:
        /*001c*/ 	.word	0x00000000
        /*0020*/ 	.short	0x0006
        /*0022*/ 	.short	0x0030
        /*0024*/ 	.byte	0x00, 0xf4, 0x21, 0x00


	//----- nvinfo : EIATTR_KPARAM_INFO
	.align		4
.L_15:
        /*0028*/ 	.byte	0x04, 0x17
        /*002a*/ 	.short	(.L_17 - .L_16)
.L_16:
        /*002c*/ 	.word	0x00000000
        /*0030*/ 	.short	0x0005
        /*0032*/ 	.short	0x0028
        /*0034*/ 	.byte	0x00, 0xf4, 0x21, 0x00


	//----- nvinfo : EIATTR_KPARAM_INFO
	.align		4
.L_17:
        /*0038*/ 	.byte	0x04, 0x17
        /*003a*/ 	.short	(.L_19 - .L_18)
.L_18:
        /*003c*/ 	.word	0x00000000
        /*0040*/ 	.short	0x0004
        /*0042*/ 	.short	0x0020
        /*0044*/ 	.byte	0x00, 0xf4, 0x21, 0x00


	//----- nvinfo : EIATTR_KPARAM_INFO
	.align		4
.L_19:
        /*0048*/ 	.byte	0x04, 0x17
        /*004a*/ 	.short	(.L_21 - .L_20)
.L_20:
        /*004c*/ 	.word	0x00000000
        /*0050*/ 	.short	0x0003
        /*0052*/ 	.short	0x0018
        /*0054*/ 	.byte	0x00, 0xf4, 0x21, 0x00


	//----- nvinfo : EIATTR_KPARAM_INFO
	.align		4
.L_21:
        /*0058*/ 	.byte	0x04, 0x17
        /*005a*/ 	.short	(.L_23 - .L_22)
.L_22:
        /*005c*/ 	.word	0x00000000
        /*0060*/ 	.short	0x0002
        /*0062*/ 	.short	0x0010
        /*0064*/ 	.byte	0x00, 0xf4, 0x21, 0x00


	//----- nvinfo : EIATTR_KPARAM_INFO
	.align		4
.L_23:
        /*0068*/ 	.byte	0x04, 0x17
        /*006a*/ 	.short	(.L_25 - .L_24)
.L_24:
        /*006c*/ 	.word	0x00000000
        /*0070*/ 	.short	0x0001
        /*0072*/ 	.short	0x0008
        /*0074*/ 	.byte	0x00, 0xf4, 0x21, 0x00


	//----- nvinfo : EIATTR_KPARAM_INFO
	.align		4
.L_25:
        /*0078*/ 	.byte	0x04, 0x17
        /*007a*/ 	.short	(.L_27 - .L_26)
.L_26:
        /*007c*/ 	.word	0x00000000
        /*0080*/ 	.short	0x0000
        /*0082*/ 	.short	0x0000
        /*0084*/ 	.byte	0x00, 0xf4, 0x21, 0x00


	//----- nvinfo : EIATTR_SPARSE_MMA_MASK
	.align		4
.L_27:
        /*0088*/ 	.byte	0x03, 0x50
        /*008a*/ 	.short	0x0000


	//----- nvinfo : EIATTR_MAXREG_COUNT
	.align		4
        /*008c*/ 	.byte	0x03, 0x1b
        /*008e*/ 	.short	0x00ff


	//----- nvinfo : EIATTR_EXIT_INSTR_OFFSETS
	.align		4
        /*0090*/ 	.byte	0x04, 0x1c
        /*0092*/ 	.short	(.L_29 - .L_28)


	//   ....[0]....
.L_28:
        /*0094*/ 	.word	0x00000380


	//   ....[1]....
        /*0098*/ 	.word	0x000003a0


	//----- nvinfo : EIATTR_REQNTID
	.align		4
.L_29:
        /*009c*/ 	.byte	0x04, 0x10
        /*009e*/ 	.short	(.L_31 - .L_30)
.L_30:
        /*00a0*/ 	.word	0x00000080
        /*00a4*/ 	.word	0x00000001
        /*00a8*/ 	.word	0x00000001


	//----- nvinfo : EIATTR_CBANK_PARAM_SIZE
	.align		4
.L_31:
        /*00ac*/ 	.byte	0x03, 0x19
        /*00ae*/ 	.short	0x003c


	//----- nvinfo : EIATTR_PARAM_CBANK
	.align		4
        /*00b0*/ 	.byte	0x04, 0x0a
        /*00b2*/ 	.short	(.L_33 - .L_32)
	.align		4
.L_32:
        /*00b4*/ 	.word	index@(.nv.constant0.triton_poi_fused__native_batch_norm_legit_no_training_convolution_hardtanh_67)
        /*00b8*/ 	.short	0x0210
        /*00ba*/ 	.short	0x003c


	//----- nvinfo : EIATTR_SW_WAR
	.align		4
.L_33:
        /*00bc*/ 	.byte	0x04, 0x36
        /*00be*/ 	.short	(.L_35 - .L_34)
.L_34:
        /*00c0*/ 	.word	0x00000008
.L_35:


//--------------------- .nv.callgraph             --------------------------
	.section	.nv.callgraph,"",@"SHT_CUDA_CALLGRAPH"
	.align	4
	.sectionentsize	8
	.align		4
        /*0000*/ 	.word	0x00000000
	.align		4
        /*0004*/ 	.word	0xffffffff
	.align		4
        /*0008*/ 	.word	0x00000000
	.align		4
        /*000c*/ 	.word	0xfffffffe
	.align		4
        /*0010*/ 	.word	0x00000000
	.align		4
        /*0014*/ 	.word	0xfffffffd
	.align		4
        /*0018*/ 	.word	0x00000000
	.align		4
        /*001c*/ 	.word	0xfffffffc


//--------------------- .nv.constant4             --------------------------
	.section	.nv.constant4,"a",@progbits
	.align	8
	.align		8
.nv.constant4:
        /*0000*/ 	.dword	_$_str
	.align		8
        /*0008*/ 	.dword	_$_str_$_2


//--------------------- .text.triton_poi_fused__native_batch_norm_legit_no_training_convolution_hardtanh_67 --------------------------
	.section	.text.triton_poi_fused__native_batch_norm_legit_no_training_convolution_hardtanh_67,"ax",@progbits
	.align	128
        .global         triton_poi_fused__native_batch_norm_legit_no_training_convolution_hardtanh_67
        .type           triton_poi_fused__native_batch_norm_legit_no_training_convolution_hardtanh_67,@function
        .size           triton_poi_fused__native_batch_norm_legit_no_training_convolution_hardtanh_67,(.L_x_1 - triton_poi_fused__native_batch_norm_legit_no_training_convolution_hardtanh_67)
        .other          triton_poi_fused__native_batch_norm_legit_no_training_convolution_hardtanh_67,@"STO_CUDA_ENTRY STV_DEFAULT"
triton_poi_fused__native_batch_norm_legit_no_training_convolution_hardtanh_67:
.text.triton_poi_fused__native_batch_norm_legit_no_training_convolution_hardtanh_67:
[----:B------:R-:W0:Y:S01]  /*0000*/  LDC R1, c[0x0][0x28] ;  /* 0x00000a00ff017b82 */ /* 0x000e220000000800 */
[----:B------:R-:W1:Y:S07]  /*0010*/  S2R R2, SR_TID.X ;  /* 0x0000000000027919 */ /* 0x000e6e0000002100 */
[----:B------:R-:W2:Y:S01]  /*0020*/  LDC.64 R12, c[0x0][0x228] ;  /* 0x00008a00ff0c7b82 */ /* 0x000ea20000000a00 */
[----:B------:R-:W-:Y:S01]  /*0030*/  ULDC.64 UR4, c[0x0][0x208] ;  /* 0x0000820000047ab9 */ /* 0x000fe20000000a00 */
[----:B------:R-:W3:Y:S06]  /*0040*/  S2R R3, SR_CTAID.X ;  /* 0x0000000000037919 */ /* 0x000eec0000002500 */
[----:B------:R-:W4:Y:S08]  /*0050*/  LDC.64 R10, c[0x0][0x218] ;  /* 0x00008600ff0a7b82 */ /* 0x000f300000000a00 */
[----:B------:R-:W5:Y:S08]  /*0060*/  LDC.64 R6, c[0x0][0x210] ;  /* 0x00008400ff067b82 */ /* 0x000f700000000a00 */
[----:B------:R-:W5:Y:S01]  /*0070*/  LDC.64 R14, c[0x0][0x220] ;  /* 0x00008800ff0e7b82 */ /* 0x000f620000000a00 */
[----:B-1----:R-:W-:-:S07]  /*0080*/  LOP3.LUT R2, R2, 0x7f, RZ, 0xc0, !PT ;  /* 0x0000007f02027812 */ /* 0x002fce00078ec0ff */
[----:B------:R-:W1:Y:S01]  /*0090*/  LDC.64 R16, c[0x0][0x230] ;  /* 0x00008c00ff107b82 */ /* 0x000e620000000a00 */
[----:B---3--:R-:W-:Y:S01]  /*00a0*/  LEA R3, R3, R2, 0x7 ;  /* 0x0000000203037211 */ /* 0x008fe200078e38ff */
[----:B------:R-:W-:-:S03]  /*00b0*/  HFMA2.MMA R2, -RZ, RZ, 0, 0 ;  /* 0x00000000ff027435 */ /* 0x000fc600000001ff */
[----:B------:R-:W-:-:S07]  /*00c0*/  ISETP.GE.AND P0, PT, R3, 0xbd0, PT ;  /* 0x00000bd00300780c */ /* 0x000fce0003f06270 */
[----:B------:R-:W-:-:S05]  /*00d0*/  IMAD.HI R0, R3, -0x529fd4a7, R2 ;  /* 0xad602b5903007827 */ /* 0x000fca00078e0202 */
[----:B------:R-:W-:-:S04]  /*00e0*/  SHF.R.U32.HI R5, RZ, 0x1f, R0 ;  /* 0x0000001fff057819 */ /* 0x000fc80000011600 */
[----:B------:R-:W-:Y:S02]  /*00f0*/  LEA.HI.SX32 R5, R0, R5, 0x19 ;  /* 0x0000000500057211 */ /* 0x000fe400078fcaff */
[----:B------:R-:W-:-:S03]  /*0100*/  MOV R0, RZ ;  /* 0x000000ff00007202 */ /* 0x000fc60000000f00 */
[----:B------:R-:W-:Y:S02]  /*0110*/  IMAD R19, R5, -0xbd, R3 ;  /* 0xffffff4305137824 */ /* 0x000fe400078e0203 */
[----:B------:R-:W3:Y:S02]  /*0120*/  LDC.64 R4, c[0x0][0x238] ;  /* 0x00008e00ff047b82 */ /* 0x000ee40000000a00 */
[----:B--2---:R-:W-:-:S05]  /*0130*/  IMAD.WIDE R12, R19, 0x4, R12 ;  /* 0x00000004130c7825 */ /* 0x004fca00078e020c */
[----:B------:R2:W3:Y:S01]  /*0140*/  @!P0 LDG.E.EL R0, desc[UR4][R12.64] ;  /* 0x000000040c008981 */ /* 0x0004e2000c2e1900 */
[----:B------:R-:W-:Y:S01]  /*0150*/  CS2R R8, SRZ ;  /* 0x0000000000087805 */ /* 0x000fe2000001ff00 */
[----:B----4-:R-:W-:-:S04]  /*0160*/  IMAD.WIDE R10, R19, 0x4, R10 ;  /* 0x00000004130a7825 */ /* 0x010fc800078e020a */
[----:B-----5:R-:W-:Y:S01]  /*0170*/  IMAD.WIDE R6, R3, 0x4, R6 ;  /* 0x0000000403067825 */ /* 0x020fe200078e0206 */
[----:B------:R4:W5:Y:S03]  /*0180*/  @!P0 LDG.E.EL R9, desc[UR4][R10.64] ;  /* 0x000000040a098981 */ /* 0x000966000c2e1900 */
[C---:B0-2---:R-:W-:Y:S01]  /*0190*/  IMAD.WIDE R12, R19.reuse, 0x4, R14 ;  /* 0x00000004130c7825 */ /* 0x045fe200078e020e */
[----:B------:R-:W5:Y:S03]  /*01a0*/  @!P0 LDG.E R2, desc[UR4][R6.64] ;  /* 0x0000000406028981 */ /* 0x000f66000c1e1900 */
[----:B-1----:R-:W-:Y:S01]  /*01b0*/  IMAD.WIDE R14, R19, 0x4, R16 ;  /* 0x00000004130e7825 */ /* 0x002fe200078e0210 */
[----:B------:R-:W2:Y:S01]  /*01c0*/  @!P0 LDG.E.EL R8, desc[UR4][R12.64] ;  /* 0x000000040c088981 */ /* 0x000ea2000c2e1900 */
[----:B------:R-:W-:-:S02]  /*01d0*/  CS2R R16, SRZ ;  /* 0x0000000000107805 */ /* 0x000fc4000001ff00 */
[----:B---3--:R-:W-:-:S04]  /*01e0*/  IMAD.WIDE R4, R19, 0x4, R4 ;  /* 0x0000000413047825 */ /* 0x008fc800078e0204 */
[----:B------:R-:W3:Y:S04]  /*01f0*/  @!P0 LDG.E.EL R16, desc[UR4][R14.64] ;  /* 0x000000040e108981 */ /* 0x000ee8000c2e1900 */
[----:B------:R0:W3:Y:S01]  /*0200*/  @!P0 LDG.E.EL R17, desc[UR4][R4.64] ;  /* 0x0000000404118981 */ /* 0x0000e2000c2e1900 */
[----:B----4-:R-:W-:Y:S01]  /*0210*/  HFMA2.MMA R11, -RZ, RZ, 1.625, 0 ;  /* 0x3e800000ff0b7435 */ /* 0x010fe200000001ff */
[----:B0-----:R-:W0:Y:S01]  /*0220*/  LDC.64 R4, c[0x0][0x240] ;  /* 0x00009000ff047b82 */ /* 0x001e220000000a00 */
[----:B------:R-:W-:-:S04]  /*0230*/  FADD R0, R0, 9.9999997473787516356e-06 ;  /* 0x3727c5ac00007421 */ /* 0x000fc80000000000 */
[----:B------:R-:W1:Y:S02]  /*0240*/  MUFU.SQRT R18, R0 ;  /* 0x0000000000127308 */ /* 0x000e640000002000 */
[C---:B-1----:R-:W-:Y:S02]  /*0250*/  FSETP.GT.AND P1, PT, R18.reuse, 8.50705917302346158658e+37, PT ;  /* 0x7e8000001200780b */ /* 0x042fe40003f24000 */
[----:B------:R-:W-:-:S11]  /*0260*/  FSETP.GEU.AND P2, PT, R18, 1.175494350822287508e-38, PT ;  /* 0x008000001200780b */ /* 0x000fd60003f4e000 */
[----:B------:R-:W-:-:S04]  /*0270*/  @P1 FMUL R18, R18, 0.25 ;  /* 0x3e80000012121820 */ /* 0x000fc80000400000 */
[----:B------:R-:W-:-:S06]  /*0280*/  @!P2 FMUL R18, R18, 16777216 ;  /* 0x4b8000001212a820 */ /* 0x000fcc0000400000 */
[----:B------:R-:W1:Y:S01]  /*0290*/  MUFU.RCP R18, R18 ;  /* 0x0000001200127308 */ /* 0x000e620000001000 */
[----:B------:R-:W-:Y:S01]  /*02a0*/  FSEL R11, R11, 1, P1 ;  /* 0x3f8000000b0b7808 */ /* 0x000fe20000800000 */
[----:B-----5:R-:W-:-:S04]  /*02b0*/  FADD R13, R9, R2 ;  /* 0x00000002090d7221 */ /* 0x020fc80000000000 */
[----:B------:R-:W-:Y:S01]  /*02c0*/  @!P2 FMUL R11, R11, 16777216 ;  /* 0x4b8000000b0ba820 */ /* 0x000fe20000400000 */
[----:B--2---:R-:W-:-:S03]  /*02d0*/  FADD R8, R13, -R8 ;  /* 0x800000080d087221 */ /* 0x004fc60000000000 */
[----:B-1----:R-:W-:-:S04]  /*02e0*/  FMUL R11, R18, R11 ;  /* 0x0000000b120b7220 */ /* 0x002fc80000400000 */
[----:B------:R-:W-:-:S04]  /*02f0*/  FMUL R8, R8, R11 ;  /* 0x0000000b08087220 */ /* 0x000fc80000400000 */
[----:B---3--:R-:W-:-:S05]  /*0300*/  FFMA R8, R8, R16, R17 ;  /* 0x0000001008087223 */ /* 0x008fca0000000011 */
[----:B------:R-:W-:-:S04]  /*0310*/  FSETP.GTU.AND P1, PT, R8, RZ, PT ;  /* 0x000000ff0800720b */ /* 0x000fc80003f2c000 */
[----:B------:R-:W-:-:S04]  /*0320*/  FSEL R9, R8, RZ, P1 ;  /* 0x000000ff08097208 */ /* 0x000fc80000800000 */
[C---:B------:R-:W-:Y:S01]  /*0330*/  FSETP.GEU.AND P1, PT, R9.reuse, 6, PT ;  /* 0x40c000000900780b */ /* 0x040fe20003f2e000 */
[----:B------:R1:W-:Y:S01]  /*0340*/  @!P0 STG.E desc[UR4][R6.64], R13 ;  /* 0x0000000d06008986 */ /* 0x0003e2000c101904 */
[----:B------:R-:W-:Y:S01]  /*0350*/  FSETP.NAN.AND P2, PT, R9, R9, PT ;  /* 0x000000090900720b */ /* 0x000fe20003f48000 */
[----:B0-----:R-:W-:-:S10]  /*0360*/  IMAD.WIDE R2, R3, 0x4, R4 ;  /* 0x0000000403027825 */ /* 0x001fd400078e0204 */
[----:B------:R-:W-:Y:S01]  /*0370*/  @P1 SEL R9, R9, 0x40c00000, P2 ;  /* 0x40c0000009091807 */ /* 0x000fe20001000000 */
[----:B-1----:R-:W-:Y:S06]  /*0380*/  @P0 EXIT ;  /* 0x000000000000094d */ /* 0x002fec0003800000 */
[----:B------:R-:W-:Y:S01]  /*0390*/  STG.E desc[UR4][R2.64], R9 ;  /* 0x0000000902007986 */ /* 0x000fe2000c101904 */
[----:B------:R-:W-:Y:S05]  /*03a0*/  EXIT ;  /* 0x000000000000794d */ /* 0x000fea0003800000 */
.L_x_0:
[----:B------:R-:W-:-:S00]  /*03b0*/  BRA `(.L_x_0) ;  /* 0xfffffffc00fc7947 */ /* 0x000fc0000383ffff */
[----:B------:R-:W-:-:S00]  /*03c0*/  NOP ;  /* 0x0000000000007918 */ /* 0x000fc00000000000 */
        /* <DEDUP_REMOVED lines=11> */
.L_x_1:


//--------------------- .nv.global.init           --------------------------
	.section	.nv.global.init,"aw",@progbits
.nv.global.init:
	.type		_$_str,@object
	.size		_$_str,(_$_str_$_2 - _$_str)
_$_str:
        /*0000*/ 	.byte	0x5f, 0x5f, 0x43, 0x55, 0x44, 0x41, 0x5f, 0x46, 0x54, 0x5a, 0x00
	.type		_$_str_$_2,@object
	.size		_$_str_$_2,(.L_1 - _$_str_$_2)
_$_str_$_2:
        /*000b*/ 	.byte	0x5f, 0x5f, 0x43, 0x55, 0x44, 0x41, 0x5f, 0x50, 0x52, 0x45, 0x43, 0x5f, 0x53, 0x51, 0x52, 0x54
        /*001b*/ 	.byte	0x00
.L_1:


//--------------------- .nv.constant0.triton_poi_fused__native_batch_norm_legit_no_training_convolution_hardtanh_67 --------------------------
	.section	.nv.constant0.triton_poi_fused__native_batch_norm_legit_no_training_convolution_hardtanh_67,"a",@progbits
	.sectionflags	@""
	.align	4
.nv.constant0.triton_poi_fused__native_batch_norm_legit_no_training_convolution_hardtanh_67:
	.zero		588
